//
// Generated by NVIDIA NVVM Compiler
//
// Compiler Build ID: CL-36424714
// Cuda compilation tools, release 13.0, V13.0.88
// Based on NVVM 20.0.0
//

.version 9.0
.target sm_100
.address_size 64

	// .globl	_Z3addPfS_S_

.visible .entry _Z3addPfS_S_(
	.param .u64 .ptr .align 1 _Z3addPfS_S__param_0,
	.param .u64 .ptr .align 1 _Z3addPfS_S__param_1,
	.param .u64 .ptr .align 1 _Z3addPfS_S__param_2
)
{
	.reg .b32 	%r<2>;
	.reg .b32 	%f<4>;
	.reg .b64 	%rd<11>;

	ld.param.u64 	%rd1, [_Z3addPfS_S__param_0];
	ld.param.u64 	%rd2, [_Z3addPfS_S__param_1];
	ld.param.u64 	%rd3, [_Z3addPfS_S__param_2];
	cvta.to.global.u64 	%rd4, %rd3;
	cvta.to.global.u64 	%rd5, %rd2;
	cvta.to.global.u64 	%rd6, %rd1;
	mov.u32 	%r1, %tid.x;
	mul.wide.u32 	%rd7, %r1, 4;
	add.s64 	%rd8, %rd6, %rd7;
	ld.global.f32 	%f1, [%rd8];
	add.s64 	%rd9, %rd5, %rd7;
	ld.global.f32 	%f2, [%rd9];
	add.f32 	%f3, %f1, %f2;
	add.s64 	%rd10, %rd4, %rd7;
	st.global.f32 	[%rd10], %f3;
	ret;

}
	// .globl	_Z6MatAddPA6_fS0_S0_
.visible .entry _Z6MatAddPA6_fS0_S0_(
	.param .u64 .ptr .align 1 _Z6MatAddPA6_fS0_S0__param_0,
	.param .u64 .ptr .align 1 _Z6MatAddPA6_fS0_S0__param_1,
	.param .u64 .ptr .align 1 _Z6MatAddPA6_fS0_S0__param_2
)
{
	.reg .b32 	%r<3>;
	.reg .b32 	%f<4>;
	.reg .b64 	%rd<15>;

	ld.param.u64 	%rd1, [_Z6MatAddPA6_fS0_S0__param_0];
	ld.param.u64 	%rd2, [_Z6MatAddPA6_fS0_S0__param_1];
	ld.param.u64 	%rd3, [_Z6MatAddPA6_fS0_S0__param_2];
	cvta.to.global.u64 	%rd4, %rd3;
	cvta.to.global.u64 	%rd5, %rd2;
	cvta.to.global.u64 	%rd6, %rd1;
	mov.u32 	%r1, %tid.x;
	mov.u32 	%r2, %tid.y;
	mul.wide.u32 	%rd7, %r1, 24;
	add.s64 	%rd8, %rd6, %rd7;
	mul.wide.u32 	%rd9, %r2, 4;
	add.s64 	%rd10, %rd8, %rd9;
	ld.global.f32 	%f1, [%rd10];
	add.s64 	%rd11, %rd5, %rd7;
	add.s64 	%rd12, %rd11, %rd9;
	ld.global.f32 	%f2, [%rd12];
	add.f32 	%f3, %f1, %f2;
	add.s64 	%rd13, %rd4, %rd7;
	add.s64 	%rd14, %rd13, %rd9;
	st.global.f32 	[%rd14], %f3;
	ret;

}


// ===== COMPILED SASS (sm_100) =====

	.target	sm_100

	.elftype	@"ET_EXEC"


//--------------------- .note.nv.tkinfo           --------------------------
	.section	.note.nv.tkinfo,"",@"SHT_NOTE"
	.sectionflags	@"SHF_NOTE_NV_TKINFO"
	.tkinfo
        /*0018*/ 	.word	0x00000002
        /*0030*/ 	.string	""
        /*0030*/ 	.string	"ptxas"
        /*0030*/ 	.string	"Cuda compilation tools, release 13.0, V13.0.88"
        /*0030*/ 	.string	"Build cuda_13.0.r13.0/compiler.36424714_0"
        /*0030*/ 	.string	"-arch sm_100 -m 64 "



//--------------------- .note.nv.cuinfo           --------------------------
	.section	.note.nv.cuinfo,"",@"SHT_NOTE"
	.sectionflags	@"SHF_NOTE_NV_CUINFO"
        /*0018*/ 	.short	0x0002
        /*001a*/ 	.short	0x0064
        /*001c*/ 	.short	0x0082
	.zero		2


//--------------------- .nv.info                  --------------------------
	.section	.nv.info,"",@"SHT_CUDA_INFO"
	.align	4


	//----- nvinfo : EIATTR_REGCOUNT
	.align		4
        /*0000*/ 	.byte	0x04, 0x2f
        /*0002*/ 	.short	(.L_1 - .L_0)
	.align		4
.L_0:
        /*0004*/ 	.word	index@(_Z3addPfS_S_)
        /*0008*/ 	.word	0x0000000c


	//----- nvinfo : EIATTR_FRAME_SIZE
	.align		4
.L_1:
        /*000c*/ 	.byte	0x04, 0x11
        /*000e*/ 	.short	(.L_3 - .L_2)
	.align		4
.L_2:
        /*0010*/ 	.word	index@(_Z3addPfS_S_)
        /*0014*/ 	.word	0x00000000


	//----- nvinfo : EIATTR_REGCOUNT
	.align		4
.L_3:
        /*0018*/ 	.byte	0x04, 0x2f
        /*001a*/ 	.short	(.L_5 - .L_4)
	.align		4
.L_4:
        /*001c*/ 	.word	index@(_Z6MatAddPA6_fS0_S0_)
        /*0020*/ 	.word	0x0000000e


	//----- nvinfo : EIATTR_FRAME_SIZE
	.align		4
.L_5:
        /*0024*/ 	.byte	0x04, 0x11
        /*0026*/ 	.short	(.L_7 - .L_6)
	.align		4
.L_6:
        /*0028*/ 	.word	index@(_Z6MatAddPA6_fS0_S0_)
        /*002c*/ 	.word	0x00000000


	//----- nvinfo : EIATTR_MIN_STACK_SIZE
	.align		4
.L_7:
        /*0030*/ 	.byte	0x04, 0x12
        /*0032*/ 	.short	(.L_9 - .L_8)
	.align		4
.L_8:
        /*0034*/ 	.word	index@(_Z6MatAddPA6_fS0_S0_)
        /*0038*/ 	.word	0x00000000


	//----- nvinfo : EIATTR_MIN_STACK_SIZE
	.align		4
.L_9:
        /*003c*/ 	.byte	0x04, 0x12
        /*003e*/ 	.short	(.L_11 - .L_10)
	.align		4
.L_10:
        /*0040*/ 	.word	index@(_Z3addPfS_S_)
        /*0044*/ 	.word	0x00000000
.L_11:


//--------------------- .nv.compat                --------------------------
	.section	.nv.compat,"",@"SHT_CUDA_COMPAT_INFO"
	.align	4
        /*0000*/ 	.byte	0x02, 0x09, 0x00, 0x00, 0x02, 0x02, 0x01, 0x00, 0x02, 0x05, 0x05, 0x00, 0x03, 0x07, 0x01, 0x01
        /*0010*/ 	.byte	0x02, 0x03, 0x00, 0x00, 0x02, 0x06, 0x01, 0x00, 0x04, 0x0b, 0x08, 0x00, 0x09, 0x00, 0x00, 0x00
        /*0020*/ 	.byte	0x00, 0x00, 0x00, 0x00


//--------------------- .nv.info._Z6MatAddPA6_fS0_S0_ --------------------------
	.section	.nv.info._Z6MatAddPA6_fS0_S0_,"",@"SHT_CUDA_INFO"
	.sectionflags	@""
	.align	4


	//----- nvinfo : EIATTR_CUDA_API_VERSION
	.align		4
        /*0000*/ 	.byte	0x04, 0x37
        /*0002*/ 	.short	(.L_13 - .L_12)
.L_12:
        /*0004*/ 	.word	0x00000082


	//----- nvinfo : EIATTR_KPARAM_INFO
	.align		4
.L_13:
        /*0008*/ 	.byte	0x04, 0x17
        /*000a*/ 	.short	(.L_15 - .L_14)
.L_14:
        /*000c*/ 	.word	0x00000000
        /*0010*/ 	.short	0x0002
        /*0012*/ 	.short	0x0010
        /*0014*/ 	.byte	0x00, 0xf5, 0x21, 0x00


	//----- nvinfo : EIATTR_KPARAM_INFO
	.align		4
.L_15:
        /*0018*/ 	.byte	0x04, 0x17
        /*001a*/ 	.short	(.L_17 - .L_16)
.L_16:
        /*001c*/ 	.word	0x00000000
        /*0020*/ 	.short	0x0001
        /*0022*/ 	.short	0x0008
        /*0024*/ 	.byte	0x00, 0xf5, 0x21, 0x00


	//----- nvinfo : EIATTR_KPARAM_INFO
	.align		4
.L_17:
        /*0028*/ 	.byte	0x04, 0x17
        /*002a*/ 	.short	(.L_19 - .L_18)
.L_18:
        /*002c*/ 	.word	0x00000000
        /*0030*/ 	.short	0x0000
        /*0032*/ 	.short	0x0000
        /*0034*/ 	.byte	0x00, 0xf5, 0x21, 0x00


	//----- nvinfo : EIATTR_SPARSE_MMA_MASK
	.align		4
.L_19:
        /*0038*/ 	.byte	0x03, 0x50
        /*003a*/ 	.short	0x0000


	//----- nvinfo : EIATTR_MAXREG_COUNT
	.align		4
        /*003c*/ 	.byte	0x03, 0x1b
        /*003e*/ 	.short	0x00ff


	//----- nvinfo : EIATTR_MERCURY_ISA_VERSION
	.align		4
        /*0040*/ 	.byte	0x03, 0x5f
        /*0042*/ 	.short	0x0101


	//----- nvinfo : EIATTR_VRC_CTA_INIT_COUNT
	.align		4
        /*0044*/ 	.byte	0x02, 0x4a
	.zero		1
	.zero		1


	//----- nvinfo : EIATTR_EXIT_INSTR_OFFSETS
	.align		4
        /*0048*/ 	.byte	0x04, 0x1c
        /*004a*/ 	.short	(.L_21 - .L_20)


	//   ....[0]....
.L_20:
        /*004c*/ 	.word	0x00000110


	//----- nvinfo : EIATTR_CBANK_PARAM_SIZE
	.align		4
.L_21:
        /*0050*/ 	.byte	0x03, 0x19
        /*0052*/ 	.short	0x0018


	//----- nvinfo : EIATTR_PARAM_CBANK
	.align		4
        /*0054*/ 	.byte	0x04, 0x0a
        /*0056*/ 	.short	(.L_23 - .L_22)
	.align		4
.L_22:
        /*0058*/ 	.word	index@(.nv.constant0._Z6MatAddPA6_fS0_S0_)
        /*005c*/ 	.short	0x0380
        /*005e*/ 	.short	0x0018


	//----- nvinfo : EIATTR_SW_WAR
	.align		4
.L_23:
        /*0060*/ 	.byte	0x04, 0x36
        /*0062*/ 	.short	(.L_25 - .L_24)
.L_24:
        /*0064*/ 	.word	0x00000008
.L_25:


//--------------------- .nv.info._Z3addPfS_S_     --------------------------
	.section	.nv.info._Z3addPfS_S_,"",@"SHT_CUDA_INFO"
	.sectionflags	@""
	.align	4


	//----- nvinfo : EIATTR_CUDA_API_VERSION
	.align		4
        /*0000*/ 	.byte	0x04, 0x37
        /*0002*/ 	.short	(.L_27 - .L_26)
.L_26:
        /*0004*/ 	.word	0x00000082


	//----- nvinfo : EIATTR_KPARAM_INFO
	.align		4
.L_27:
        /*0008*/ 	.byte	0x04, 0x17
        /*000a*/ 	.short	(.L_29 - .L_28)
.L_28:
        /*000c*/ 	.word	0x00000000
        /*0010*/ 	.short	0x0002
        /*0012*/ 	.short	0x0010
        /*0014*/ 	.byte	0x00, 0xf5, 0x21, 0x00


	//----- nvinfo : EIATTR_KPARAM_INFO
	.align		4
.L_29:
        /*0018*/ 	.byte	0x04, 0x17
        /*001a*/ 	.short	(.L_31 - .L_30)
.L_30:
        /*001c*/ 	.word	0x00000000
        /*0020*/ 	.short	0x0001
        /*0022*/ 	.short	0x0008
        /*0024*/ 	.byte	0x00, 0xf5, 0x21, 0x00


	//----- nvinfo : EIATTR_KPARAM_INFO
	.align		4
.L_31:
        /*0028*/ 	.byte	0x04, 0x17
        /*002a*/ 	.short	(.L_33 - .L_32)
.L_32:
        /*002c*/ 	.word	0x00000000
        /*0030*/ 	.short	0x0000
        /*0032*/ 	.short	0x0000
        /*0034*/ 	.byte	0x00, 0xf5, 0x21, 0x00


	//----- nvinfo : EIATTR_SPARSE_MMA_MASK
	.align		4
.L_33:
        /*0038*/ 	.byte	0x03, 0x50
        /*003a*/ 	.short	0x0000


	//----- nvinfo : EIATTR_MAXREG_COUNT
	.align		4
        /*003c*/ 	.byte	0x03, 0x1b
        /*003e*/ 	.short	0x00ff


	//----- nvinfo : EIATTR_MERCURY_ISA_VERSION
	.align		4
        /*0040*/ 	.byte	0x03, 0x5f
        /*0042*/ 	.short	0x0101


	//----- nvinfo : EIATTR_VRC_CTA_INIT_COUNT
	.align		4
        /*0044*/ 	.byte	0x02, 0x4a
	.zero		1
	.zero		1


	//----- nvinfo : EIATTR_EXIT_INSTR_OFFSETS
	.align		4
        /*0048*/ 	.byte	0x04, 0x1c
        /*004a*/ 	.short	(.L_35 - .L_34)


	//   ....[0]....
.L_34:
        /*004c*/ 	.word	0x000000d0


	//----- nvinfo : EIATTR_CBANK_PARAM_SIZE
	.align		4
.L_35:
        /*0050*/ 	.byte	0x03, 0x19
        /*0052*/ 	.short	0x0018


	//----- nvinfo : EIATTR_PARAM_CBANK
	.align		4
        /*0054*/ 	.byte	0x04, 0x0a
        /*0056*/ 	.short	(.L_37 - .L_36)
	.align		4
.L_36:
        /*0058*/ 	.word	index@(.nv.constant0._Z3addPfS_S_)
        /*005c*/ 	.short	0x0380
        /*005e*/ 	.short	0x0018


	//----- nvinfo : EIATTR_SW_WAR
	.align		4
.L_37:
        /*0060*/ 	.byte	0x04, 0x36
        /*0062*/ 	.short	(.L_39 - .L_38)
.L_38:
        /*0064*/ 	.word	0x00000008
.L_39:


//--------------------- .nv.callgraph             --------------------------
	.section	.nv.callgraph,"",@"SHT_CUDA_CALLGRAPH"
	.align	4
	.sectionentsize	8
	.align		4
        /*0000*/ 	.word	0x00000000
	.align		4
        /*0004*/ 	.word	0xffffffff
	.align		4
        /*0008*/ 	.word	0x00000000
	.align		4
        /*000c*/ 	.word	0xfffffffe
	.align		4
        /*0010*/ 	.word	0x00000000
	.align		4
        /*0014*/ 	.word	0xfffffffd
	.align		4
        /*0018*/ 	.word	0x00000000
	.align		4
        /*001c*/ 	.word	0xfffffffc


//--------------------- .text._Z6MatAddPA6_fS0_S0_ --------------------------
	.section	.text._Z6MatAddPA6_fS0_S0_,"ax",@progbits
	.align	128
        .global         _Z6MatAddPA6_fS0_S0_
        .type           _Z6MatAddPA6_fS0_S0_,@function
        .size           _Z6MatAddPA6_fS0_S0_,(.L_x_2 - _Z6MatAddPA6_fS0_S0_)
        .other          _Z6MatAddPA6_fS0_S0_,@"STO_CUDA_ENTRY STV_DEFAULT"
_Z6MatAddPA6_fS0_S0_:
.text._Z6MatAddPA6_fS0_S0_:
[----:B------:R-:W-:Y:S01]  /*0000*/  LDC R1, c[0x0][0x37c] ;  /* 0x0000df00ff017b82 */ /* 0x000fe20000000800 */
[----:B------:R-:W0:Y:S07]  /*0010*/  S2R R9, SR_TID.X ;  /* 0x0000000000097919 */ /* 0x000e2e0000002100 */
[----:B------:R-:W0:Y:S01]  /*0020*/  LDC.64 R2, c[0x0][0x380] ;  /* 0x0000e000ff027b82 */ /* 0x000e220000000a00 */
[----:B------:R-:W1:Y:S01]  /*0030*/  LDCU.64 UR4, c[0x0][0x358] ;  /* 0x00006b00ff0477ac */ /* 0x000e620008000a00 */
[----:B------:R-:W2:Y:S06]  /*0040*/  S2R R11, SR_TID.Y ;  /* 0x00000000000b7919 */ /* 0x000eac0000002200 */
[----:B------:R-:W3:Y:S08]  /*0050*/  LDC.64 R4, c[0x0][0x388] ;  /* 0x0000e200ff047b82 */ /* 0x000ef00000000a00 */
[----:B------:R-:W4:Y:S01]  /*0060*/  LDC.64 R6, c[0x0][0x390] ;  /* 0x0000e400ff067b82 */ /* 0x000f220000000a00 */
[----:B0-----:R-:W-:-:S04]  /*0070*/  IMAD.WIDE.U32 R2, R9, 0x18, R2 ;  /* 0x0000001809027825 */ /* 0x001fc800078e0002 */
[----:B---3--:R-:W-:-:S04]  /*0080*/  IMAD.WIDE.U32 R4, R9, 0x18, R4 ;  /* 0x0000001809047825 */ /* 0x008fc800078e0004 */
[----:B--2---:R-:W-:-:S04]  /*0090*/  IMAD.WIDE.U32 R2, R11, 0x4, R2 ;  /* 0x000000040b027825 */ /* 0x004fc800078e0002 */
[----:B------:R-:W-:Y:S02]  /*00a0*/  IMAD.WIDE.U32 R4, R11, 0x4, R4 ;  /* 0x000000040b047825 */ /* 0x000fe400078e0004 */
[----:B-1----:R-:W2:Y:S04]  /*00b0*/  LDG.E R2, desc[UR4][R2.64] ;  /* 0x0000000402027981 */ /* 0x002ea8000c1e1900 */
[----:B------:R-:W2:Y:S01]  /*00c0*/  LDG.E R5, desc[UR4][R4.64] ;  /* 0x0000000404057981 */ /* 0x000ea2000c1e1900 */
[----:B----4-:R-:W-:-:S04]  /*00d0*/  IMAD.WIDE.U32 R6, R9, 0x18, R6 ;  /* 0x0000001809067825 */ /* 0x010fc800078e0006 */
[----:B------:R-:W-:-:S04]  /*00e0*/  IMAD.WIDE.U32 R6, R11, 0x4, R6 ;  /* 0x000000040b067825 */ /* 0x000fc800078e0006 */
[----:B--2---:R-:W-:-:S05]  /*00f0*/  FADD R9, R2, R5 ;  /* 0x0000000502097221 */ /* 0x004fca0000000000 */
[----:B------:R-:W-:Y:S01]  /*0100*/  STG.E desc[UR4][R6.64], R9 ;  /* 0x0000000906007986 */ /* 0x000fe2000c101904 */
[----:B------:R-:W-:Y:S05]  /*0110*/  EXIT ;  /* 0x000000000000794d */ /* 0x000fea0003800000 */
.L_x_0:
[----:B------:R-:W-:-:S00]  /*0120*/  BRA `(.L_x_0) ;  /* 0xfffffffc00fc7947 */ /* 0x000fc0000383ffff */
[----:B------:R-:W-:-:S00]  /*0130*/  NOP ;  /* 0x0000000000007918 */ /* 0x000fc00000000000 */
        /* <DEDUP_REMOVED lines=12> */
.L_x_2:


//--------------------- .text._Z3addPfS_S_        --------------------------
	.section	.text._Z3addPfS_S_,"ax",@progbits
	.align	128
        .global         _Z3addPfS_S_
        .type           _Z3addPfS_S_,@function
        .size           _Z3addPfS_S_,(.L_x_3 - _Z3addPfS_S_)
        .other          _Z3addPfS_S_,@"STO_CUDA_ENTRY STV_DEFAULT"
_Z3addPfS_S_:
.text._Z3addPfS_S_:
[----:B------:R-:W-:Y:S01]  /*0000*/  LDC R1, c[0x0][0x37c] ;  /* 0x0000df00ff017b82 */ /* 0x000fe20000000800 */
[----:B------:R-:W0:Y:S07]  /*0010*/  S2R R9, SR_TID.X ;  /* 0x0000000000097919 */ /* 0x000e2e0000002100 */
[----:B------:R-:W0:Y:S01]  /*0020*/  LDC.64 R2, c[0x0][0x380] ;  /* 0x0000e000ff027b82 */ /* 0x000e220000000a00 */
[----:B------:R-:W1:Y:S07]  /*0030*/  LDCU.64 UR4, c[0x0][0x358] ;  /* 0x00006b00ff0477ac */ /* 0x000e6e0008000a00 */
[----:B------:R-:W2:Y:S08]  /*0040*/  LDC.64 R4, c[0x0][0x388] ;  /* 0x0000e200ff047b82 */ /* 0x000eb00000000a00 */
[----:B------:R-:W3:Y:S01]  /*0050*/  LDC.64 R6, c[0x0][0x390] ;  /* 0x0000e400ff067b82 */ /* 0x000ee20000000a00 */
[----:B0-----:R-:W-:-:S04]  /*0060*/  IMAD.WIDE.U32 R2, R9, 0x4, R2 ;  /* 0x0000000409027825 */ /* 0x001fc800078e0002 */
[C---:B--2---:R-:W-:Y:S02]  /*0070*/  IMAD.WIDE.U32 R4, R9.reuse, 0x4, R4 ;  /* 0x0000000409047825 */ /* 0x044fe400078e0004 */
[----:B-1----:R-:W2:Y:S04]  /*0080*/  LDG.E R2, desc[UR4][R2.64] ;  /* 0x0000000402027981 */ /* 0x002ea8000c1e1900 */
[----:B------:R-:W2:Y:S01]  /*0090*/  LDG.E R5, desc[UR4][R4.64] ;  /* 0x0000000404057981 */ /* 0x000ea2000c1e1900 */
[----:B---3--:R-:W-:-:S04]  /*00a0*/  IMAD.WIDE.U32 R6, R9, 0x4, R6 ;  /* 0x0000000409067825 */ /* 0x008fc800078e0006 */
[----:B--2---:R-:W-:-:S05]  /*00b0*/  FADD R9, R2, R5 ;  /* 0x0000000502097221 */ /* 0x004fca0000000000 */
[----:B------:R-:W-:Y:S01]  /*00c0*/  STG.E desc[UR4][R6.64], R9 ;  /* 0x0000000906007986 */ /* 0x000fe2000c101904 */
[----:B------:R-:W-:Y:S05]  /*00d0*/  EXIT ;  /* 0x000000000000794d */ /* 0x000fea0003800000 */
.L_x_1:
        /* <DEDUP_REMOVED lines=10> */
.L_x_3:


//--------------------- .nv.shared.reserved.0     --------------------------
	.section	.nv.shared.reserved.0,"aw",@nobits
	.weak		__nv_reservedSMEM_offset_0_alias
	.size		__nv_reservedSMEM_offset_0_alias, 0, 64
	.other		__nv_reservedSMEM_offset_0_alias,@"STO_CUDA_RESERVED_SHARED STV_DEFAULT"
__nv_reservedSMEM_offset_0_alias:
	.zero		0
	.zero		64


//--------------------- .nv.constant0._Z6MatAddPA6_fS0_S0_ --------------------------
	.section	.nv.constant0._Z6MatAddPA6_fS0_S0_,"a",@progbits
	.sectionflags	@""
	.align	4
.nv.constant0._Z6MatAddPA6_fS0_S0_:
	.zero		920


//--------------------- .nv.constant0._Z3addPfS_S_ --------------------------
	.section	.nv.constant0._Z3addPfS_S_,"a",@progbits
	.sectionflags	@""
	.align	4
.nv.constant0._Z3addPfS_S_:
	.zero		920


//--------------------- SYMBOLS --------------------------

	.type		.nv.reservedSmem.offset0,@object
	.size		.nv.reservedSmem.offset0,0x4
